	.headerflags	@"EF_CUDA_TEXMODE_UNIFIED EF_CUDA_64BIT_ADDRESS EF_CUDA_ACCELERATORS EF_CUDA_SM90 EF_CUDA_VIRTUAL_SM(EF_CUDA_SM90)"
	.elftype	@"ET_EXEC"


//--------------------- .nv.info                  --------------------------
	.section	.nv.info,"",@"SHT_CUDA_INFO"
	.align	4


	//----- nvinfo : EIATTR_REGCOUNT
	.align		4
        /*0000*/ 	.byte	0x04, 0x2f
        /*0002*/ 	.short	(.L_3 - .L_2)
	.align		4
.L_2:
        /*0004*/ 	.word	index@(triton_poi_fused__native_batch_norm_legit_no_training_30)
        /*0008*/ 	.word	0x00000010


	//----- nvinfo : EIATTR_MIN_STACK_SIZE
	.align		4
.L_3:
        /*000c*/ 	.byte	0x04, 0x12
        /*000e*/ 	.short	(.L_5 - .L_4)
	.align		4
.L_4:
        /*0010*/ 	.word	index@(triton_poi_fused__native_batch_norm_legit_no_training_30)
        /*0014*/ 	.word	0x00000000


	//----- nvinfo : EIATTR_FRAME_SIZE
	.align		4
.L_5:
        /*0018*/ 	.byte	0x04, 0x11
        /*001a*/ 	.short	(.L_7 - .L_6)
	.align		4
.L_6:
        /*001c*/ 	.word	index@(triton_poi_fused__native_batch_norm_legit_no_training_30)
        /*0020*/ 	.word	0x00000000


	//----- nvinfo : EIATTR_MIN_STACK_SIZE
	.align		4
.L_7:
        /*0024*/ 	.byte	0x04, 0x12
        /*0026*/ 	.short	(.L_9 - .L_8)
	.align		4
.L_8:
        /*0028*/ 	.word	index@(triton_poi_fused__native_batch_norm_legit_no_training_30)
        /*002c*/ 	.word	0x00000000
.L_9:


//--------------------- .nv.info.triton_poi_fused__native_batch_norm_legit_no_training_30 --------------------------
	.section	.nv.info.triton_poi_fused__native_batch_norm_legit_no_training_30,"",@"SHT_CUDA_INFO"
	.sectionflags	@""
	.align	4


	//----- nvinfo : EIATTR_CUDA_API_VERSION
	.align		4
        /*0000*/ 	.byte	0x04, 0x37
        /*0002*/ 	.short	(.L_11 - .L_10)
.L_10:
        /*0004*/ 	.word	0x0000007c


	//----- nvinfo : EIATTR_KPARAM_INFO
	.align		4
.L_11:
        /*0008*/ 	.byte	0x04, 0x17
        /*000a*/ 	.short	(.L_13 - .L_12)
.L_12:
        /*000c*/ 	.word	0x00000000
        /*0010*/ 	.short	0x0006
        /*0012*/ 	.short	0x0030
        /*0014*/ 	.byte	0x00, 0xf0, 0x11, 0x00


	//----- nvinfo : EIATTR_KPARAM_INFO
	.align		4
.L_13:
        /*0018*/ 	.byte	0x04, 0x17
        /*001a*/ 	.short	(.L_15 - .L_14)
.L_14:
        /*001c*/ 	.word	0x00000000
        /*0020*/ 	.short	0x0005
        /*0022*/ 	.short	0x0028
        /*0024*/ 	.byte	0x00, 0xf4, 0x21, 0x00


	//----- nvinfo : EIATTR_KPARAM_INFO
	.align		4
.L_15:
        /*0028*/ 	.byte	0x04, 0x17
        /*002a*/ 	.short	(.L_17 - .L_16)
.L_16:
        /*002c*/ 	.word	0x00000000
        /*0030*/ 	.short	0x0004
        /*0032*/ 	.short	0x0020
        /*0034*/ 	.byte	0x00, 0xf4, 0x21, 0x00


	//----- nvinfo : EIATTR_KPARAM_INFO
	.align		4
.L_17:
        /*0038*/ 	.byte	0x04, 0x17
        /*003a*/ 	.short	(.L_19 - .L_18)
.L_18:
        /*003c*/ 	.word	0x00000000
        /*0040*/ 	.short	0x0003
        /*0042*/ 	.short	0x0018
        /*0044*/ 	.byte	0x00, 0xf4, 0x21, 0x00


	//----- nvinfo : EIATTR_KPARAM_INFO
	.align		4
.L_19:
        /*0048*/ 	.byte	0x04, 0x17
        /*004a*/ 	.short	(.L_21 - .L_20)
.L_20:
        /*004c*/ 	.word	0x00000000
        /*0050*/ 	.short	0x0002
        /*0052*/ 	.short	0x0010
        /*0054*/ 	.byte	0x00, 0xf4, 0x21, 0x00


	//----- nvinfo : EIATTR_KPARAM_INFO
	.align		4
.L_21:
        /*0058*/ 	.byte	0x04, 0x17
        /*005a*/ 	.short	(.L_23 - .L_22)
.L_22:
        /*005c*/ 	.word	0x00000000
        /*0060*/ 	.short	0x0001
        /*0062*/ 	.short	0x0008
        /*0064*/ 	.byte	0x00, 0xf4, 0x21, 0x00


	//----- nvinfo : EIATTR_KPARAM_INFO
	.align		4
.L_23:
        /*0068*/ 	.byte	0x04, 0x17
        /*006a*/ 	.short	(.L_25 - .L_24)
.L_24:
        /*006c*/ 	.word	0x00000000
        /*0070*/ 	.short	0x0000
        /*0072*/ 	.short	0x0000
        /*0074*/ 	.byte	0x00, 0xf4, 0x21, 0x00


	//----- nvinfo : EIATTR_SPARSE_MMA_MASK
	.align		4
.L_25:
        /*0078*/ 	.byte	0x03, 0x50
        /*007a*/ 	.short	0x0000


	//----- nvinfo : EIATTR_MAXREG_COUNT
	.align		4
        /*007c*/ 	.byte	0x03, 0x1b
        /*007e*/ 	.short	0x00ff


	//----- nvinfo : EIATTR_EXIT_INSTR_OFFSETS
	.align		4
        /*0080*/ 	.byte	0x04, 0x1c
        /*0082*/ 	.short	(.L_27 - .L_26)


	//   ....[0]....
.L_26:
        /*0084*/ 	.word	0x000002b0


	//----- nvinfo : EIATTR_REQNTID
	.align		4
.L_27:
        /*0088*/ 	.byte	0x04, 0x10
        /*008a*/ 	.short	(.L_29 - .L_28)
.L_28:
        /*008c*/ 	.word	0x00000080
        /*0090*/ 	.word	0x00000001
        /*0094*/ 	.word	0x00000001


	//----- nvinfo : EIATTR_CBANK_PARAM_SIZE
	.align		4
.L_29:
        /*0098*/ 	.byte	0x03, 0x19
        /*009a*/ 	.short	0x0034


	//----- nvinfo : EIATTR_PARAM_CBANK
	.align		4
        /*009c*/ 	.byte	0x04, 0x0a
        /*009e*/ 	.short	(.L_31 - .L_30)
	.align		4
.L_30:
        /*00a0*/ 	.word	index@(.nv.constant0.triton_poi_fused__native_batch_norm_legit_no_training_30)
        /*00a4*/ 	.short	0x0210
        /*00a6*/ 	.short	0x0034


	//----- nvinfo : EIATTR_SW_WAR
	.align		4
.L_31:
        /*00a8*/ 	.byte	0x04, 0x36
        /*00aa*/ 	.short	(.L_33 - .L_32)
.L_32:
        /*00ac*/ 	.word	0x00000008
.L_33:


//--------------------- .nv.callgraph             --------------------------
	.section	.nv.callgraph,"",@"SHT_CUDA_CALLGRAPH"
	.align	4
	.sectionentsize	8
	.align		4
        /*0000*/ 	.word	0x00000000
	.align		4
        /*0004*/ 	.word	0xffffffff
	.align		4
        /*0008*/ 	.word	0x00000000
	.align		4
        /*000c*/ 	.word	0xfffffffe
	.align		4
        /*0010*/ 	.word	0x00000000
	.align		4
        /*0014*/ 	.word	0xfffffffd
	.align		4
        /*0018*/ 	.word	0x00000000
	.align		4
        /*001c*/ 	.word	0xfffffffc


//--------------------- .nv.constant4             --------------------------
	.section	.nv.constant4,"a",@progbits
	.align	8
	.align		8
.nv.constant4:
        /*0000*/ 	.dword	_$_str
	.align		8
        /*0008*/ 	.dword	_$_str_$_2


//--------------------- .text.triton_poi_fused__native_batch_norm_legit_no_training_30 --------------------------
	.section	.text.triton_poi_fused__native_batch_norm_legit_no_training_30,"ax",@progbits
	.align	128
        .global         triton_poi_fused__native_batch_norm_legit_no_training_30
        .type           triton_poi_fused__native_batch_norm_legit_no_training_30,@function
        .size           triton_poi_fused__native_batch_norm_legit_no_training_30,(.L_x_1 - triton_poi_fused__native_batch_norm_legit_no_training_30)
        .other          triton_poi_fused__native_batch_norm_legit_no_training_30,@"STO_CUDA_ENTRY STV_DEFAULT"
triton_poi_fused__native_batch_norm_legit_no_training_30:
.text.triton_poi_fused__native_batch_norm_legit_no_training_30:
[----:B------:R-:W-:Y:S01]  /*0000*/  LDC R1, c[0x0][0x28] ;  /* 0x00000a00ff017b82 */ /* 0x000fe20000000800 */
[----:B------:R-:W1:Y:S07]  /*0010*/  S2R R0, SR_TID.X ;  /* 0x0000000000007919 */ /* 0x000e6e0000002100 */
[----:B------:R-:W2:Y:S01]  /*0020*/  LDC.64 R6, c[0x0][0x220] ;  /* 0x00008800ff067b82 */ /* 0x000ea20000000a00 */
[----:B------:R-:W-:Y:S01]  /*0030*/  ULDC.64 UR4, c[0x0][0x208] ;  /* 0x0000820000047ab9 */ /* 0x000fe20000000a00 */
[----:B------:R-:W3:Y:S06]  /*0040*/  S2R R3, SR_CTAID.X ;  /* 0x0000000000037919 */ /* 0x000eec0000002500 */
[----:B------:R-:W4:Y:S08]  /*0050*/  LDC.64 R4, c[0x0][0x218] ;  /* 0x00008600ff047b82 */ /* 0x000f300000000a00 */
[----:B------:R-:W5:Y:S08]  /*0060*/  LDC.64 R8, c[0x0][0x228] ;  /* 0x00008a00ff087b82 */ /* 0x000f700000000a00 */
[----:B------:R-:W5:Y:S01]  /*0070*/  LDC.64 R10, c[0x0][0x230] ;  /* 0x00008c00ff0a7b82 */ /* 0x000f620000000a00 */
[----:B-1----:R-:W-:-:S02]  /*0080*/  LOP3.LUT R0, R0, 0x7f, RZ, 0xc0, !PT ;  /* 0x0000007f00007812 */ /* 0x002fc400078ec0ff */
[----:B---3--:R-:W-:Y:S02]  /*0090*/  SHF.R.S32.HI R2, RZ, 0x18, R3 ;  /* 0x00000018ff027819 */ /* 0x008fe40000011403 */
[----:B------:R-:W-:Y:S02]  /*00a0*/  LEA R0, R3, R0, 0x7 ;  /* 0x0000000003007211 */ /* 0x000fe400078e38ff */
[----:B------:R-:W-:-:S04]  /*00b0*/  SGXT R3, R2, 0x1 ;  /* 0x000000010203781a */ /* 0x000fc80000000200 */
[----:B------:R-:W-:-:S04]  /*00c0*/  LEA.HI R3, R3, R0, RZ, 0x7 ;  /* 0x0000000003037211 */ /* 0x000fc800078f38ff */
[----:B------:R-:W-:-:S04]  /*00d0*/  LOP3.LUT R3, R3, 0xffffff80, RZ, 0xc0, !PT ;  /* 0xffffff8003037812 */ /* 0x000fc800078ec0ff */
[----:B------:R-:W-:Y:S02]  /*00e0*/  IADD3 R13, R0, -R3, RZ ;  /* 0x80000003000d7210 */ /* 0x000fe40007ffe0ff */
[----:B------:R-:W1:Y:S03]  /*00f0*/  LDC.64 R2, c[0x0][0x210] ;  /* 0x00008400ff027b82 */ /* 0x000e660000000a00 */
[----:B--2---:R-:W-:-:S06]  /*0100*/  IMAD.WIDE R6, R13, 0x4, R6 ;  /* 0x000000040d067825 */ /* 0x004fcc00078e0206 */
[----:B------:R-:W2:Y:S01]  /*0110*/  LDG.E.EL R6, desc[UR4][R6.64] ;  /* 0x0000000406067981 */ /* 0x000ea2000c2e1900 */
[----:B----4-:R-:W-:-:S04]  /*0120*/  IMAD.WIDE R4, R13, 0x4, R4 ;  /* 0x000000040d047825 */ /* 0x010fc800078e0204 */
[C---:B-----5:R-:W-:Y:S02]  /*0130*/  IMAD.WIDE R8, R13.reuse, 0x4, R8 ;  /* 0x000000040d087825 */ /* 0x060fe400078e0208 */
[----:B------:R3:W4:Y:S02]  /*0140*/  LDG.E.EL R5, desc[UR4][R4.64] ;  /* 0x0000000404057981 */ /* 0x000724000c2e1900 */
[----:B0-----:R-:W-:Y:S02]  /*0150*/  IMAD.WIDE R10, R13, 0x4, R10 ;  /* 0x000000040d0a7825 */ /* 0x001fe400078e020a */
[----:B------:R-:W5:Y:S02]  /*0160*/  LDG.E.EL R8, desc[UR4][R8.64] ;  /* 0x0000000408087981 */ /* 0x000f64000c2e1900 */
[C---:B-1----:R-:W-:Y:S02]  /*0170*/  IMAD.WIDE R2, R0.reuse, 0x4, R2 ;  /* 0x0000000400027825 */ /* 0x042fe400078e0202 */
[----:B------:R-:W5:Y:S04]  /*0180*/  LDG.E.EL R11, desc[UR4][R10.64] ;  /* 0x000000040a0b7981 */ /* 0x000f68000c2e1900 */
[----:B------:R0:W4:Y:S01]  /*0190*/  LDG.E R12, desc[UR4][R2.64] ;  /* 0x00000004020c7981 */ /* 0x000122000c1e1900 */
[----:B---3--:R-:W-:Y:S01]  /*01a0*/  HFMA2.MMA R4, -RZ, RZ, 1.625, 0 ;  /* 0x3e800000ff047435 */ /* 0x008fe200000001ff */
[----:B0-----:R-:W0:Y:S02]  /*01b0*/  LDC.64 R2, c[0x0][0x238] ;  /* 0x00008e00ff027b82 */ /* 0x001e240000000a00 */
[----:B0-----:R-:W-:-:S04]  /*01c0*/  IMAD.WIDE R2, R0, 0x4, R2 ;  /* 0x0000000400027825 */ /* 0x001fc800078e0202 */
[----:B--2---:R-:W-:-:S04]  /*01d0*/  FADD R6, R6, 0.0010000000474974513054 ;  /* 0x3a83126f06067421 */ /* 0x004fc80000000000 */
[----:B------:R-:W0:Y:S02]  /*01e0*/  MUFU.SQRT R7, R6 ;  /* 0x0000000600077308 */ /* 0x000e240000002000 */
[C---:B0-----:R-:W-:Y:S02]  /*01f0*/  FSETP.GT.AND P0, PT, R7.reuse, 8.50705917302346158658e+37, PT ;  /* 0x7e8000000700780b */ /* 0x041fe40003f04000 */
[----:B------:R-:W-:-:S11]  /*0200*/  FSETP.GEU.AND P1, PT, R7, 1.175494350822287508e-38, PT ;  /* 0x008000000700780b */ /* 0x000fd60003f2e000 */
[----:B------:R-:W-:-:S04]  /*0210*/  @P0 FMUL R7, R7, 0.25 ;  /* 0x3e80000007070820 */ /* 0x000fc80000400000 */
[----:B------:R-:W-:-:S06]  /*0220*/  @!P1 FMUL R7, R7, 16777216 ;  /* 0x4b80000007079820 */ /* 0x000fcc0000400000 */
[----:B------:R-:W0:Y:S01]  /*0230*/  MUFU.RCP R7, R7 ;  /* 0x0000000700077308 */ /* 0x000e220000001000 */
[----:B------:R-:W-:Y:S01]  /*0240*/  FSEL R4, R4, 1, P0 ;  /* 0x3f80000004047808 */ /* 0x000fe20000000000 */
[----:B----4-:R-:W-:-:S04]  /*0250*/  FADD R5, R12, -R5 ;  /* 0x800000050c057221 */ /* 0x010fc80000000000 */
[----:B------:R-:W-:-:S04]  /*0260*/  @!P1 FMUL R4, R4, 16777216 ;  /* 0x4b80000004049820 */ /* 0x000fc80000400000 */
[----:B0-----:R-:W-:-:S04]  /*0270*/  FMUL R4, R7, R4 ;  /* 0x0000000407047220 */ /* 0x001fc80000400000 */
[----:B------:R-:W-:-:S04]  /*0280*/  FMUL R4, R5, R4 ;  /* 0x0000000405047220 */ /* 0x000fc80000400000 */
[----:B-----5:R-:W-:-:S05]  /*0290*/  FFMA R11, R8, R4, R11 ;  /* 0x00000004080b7223 */ /* 0x020fca000000000b */
[----:B------:R-:W-:Y:S01]  /*02a0*/  STG.E desc[UR4][R2.64], R11 ;  /* 0x0000000b02007986 */ /* 0x000fe2000c101904 */
[----:B------:R-:W-:Y:S05]  /*02b0*/  EXIT ;  /* 0x000000000000794d */ /* 0x000fea0003800000 */
.L_x_0:
[----:B------:R-:W-:-:S00]  /*02c0*/  BRA `(.L_x_0) ;  /* 0xfffffffc00fc7947 */ /* 0x000fc0000383ffff */
[----:B------:R-:W-:-:S00]  /*02d0*/  NOP ;  /* 0x0000000000007918 */ /* 0x000fc00000000000 */
        /* <DEDUP_REMOVED lines=10> */
.L_x_1:


//--------------------- .nv.global.init           --------------------------
	.section	.nv.global.init,"aw",@progbits
.nv.global.init:
	.type		_$_str,@object
	.size		_$_str,(_$_str_$_2 - _$_str)
_$_str:
        /*0000*/ 	.byte	0x5f, 0x5f, 0x43, 0x55, 0x44, 0x41, 0x5f, 0x46, 0x54, 0x5a, 0x00
	.type		_$_str_$_2,@object
	.size		_$_str_$_2,(.L_1 - _$_str_$_2)
_$_str_$_2:
        /*000b*/ 	.byte	0x5f, 0x5f, 0x43, 0x55, 0x44, 0x41, 0x5f, 0x50, 0x52, 0x45, 0x43, 0x5f, 0x53, 0x51, 0x52, 0x54
        /*001b*/ 	.byte	0x00
.L_1:


//--------------------- .nv.constant0.triton_poi_fused__native_batch_norm_legit_no_training_30 --------------------------
	.section	.nv.constant0.triton_poi_fused__native_batch_norm_legit_no_training_30,"a",@progbits
	.sectionflags	@""
	.align	4
.nv.constant0.triton_poi_fused__native_batch_norm_legit_no_training_30:
	.zero		580
